//
// Generated by NVIDIA NVVM Compiler
//
// Compiler Build ID: CL-36424714
// Cuda compilation tools, release 13.0, V13.0.88
// Based on NVVM 20.0.0
//

.version 9.0
.target sm_100
.address_size 64

	// .globl	convert_to_spike_per_neuron_kernel

.visible .entry convert_to_spike_per_neuron_kernel(
	.param .u64 .ptr .align 1 convert_to_spike_per_neuron_kernel_param_0,
	.param .u64 .ptr .align 1 convert_to_spike_per_neuron_kernel_param_1,
	.param .u64 .ptr .align 1 convert_to_spike_per_neuron_kernel_param_2,
	.param .u64 .ptr .align 1 convert_to_spike_per_neuron_kernel_param_3,
	.param .u32 convert_to_spike_per_neuron_kernel_param_4,
	.param .u32 convert_to_spike_per_neuron_kernel_param_5,
	.param .u32 convert_to_spike_per_neuron_kernel_param_6
)
{
	.reg .pred 	%p<4>;
	.reg .b32 	%r<17>;
	.reg .b32 	%f<2>;
	.reg .b64 	%rd<26>;

	ld.param.u64 	%rd9, [convert_to_spike_per_neuron_kernel_param_0];
	ld.param.u64 	%rd10, [convert_to_spike_per_neuron_kernel_param_1];
	ld.param.u64 	%rd11, [convert_to_spike_per_neuron_kernel_param_2];
	ld.param.u64 	%rd12, [convert_to_spike_per_neuron_kernel_param_3];
	ld.param.u32 	%r4, [convert_to_spike_per_neuron_kernel_param_4];
	ld.param.u32 	%r5, [convert_to_spike_per_neuron_kernel_param_5];
	ld.param.u32 	%r6, [convert_to_spike_per_neuron_kernel_param_6];
	setp.lt.s32 	%p1, %r5, 1;
	@%p1 bra 	$L__BB0_4;
	mov.u32 	%r8, %tid.x;
	mul.lo.s32 	%r9, %r4, %r8;
	cvt.s64.s32 	%rd1, %r9;
	mul.lo.s32 	%r10, %r6, %r9;
	cvt.s64.s32 	%rd2, %r10;
	mul.lo.s32 	%r11, %r5, %r8;
	cvt.s64.s32 	%rd3, %r11;
	cvta.to.global.u64 	%rd4, %rd9;
	cvta.to.global.u64 	%rd5, %rd10;
	cvta.to.global.u64 	%rd6, %rd12;
	cvta.to.global.u64 	%rd7, %rd11;
	mov.b32 	%r16, 0;
$L__BB0_2:
	cvt.u64.u32 	%rd13, %r16;
	add.s64 	%rd8, %rd13, %rd3;
	shl.b64 	%rd14, %rd8, 2;
	add.s64 	%rd15, %rd4, %rd14;
	ld.global.u32 	%r2, [%rd15];
	setp.lt.s32 	%p2, %r2, 0;
	@%p2 bra 	$L__BB0_4;
	cvt.u64.u32 	%rd16, %r2;
	add.s64 	%rd18, %rd5, %rd14;
	ld.global.f32 	%f1, [%rd18];
	add.s64 	%rd19, %rd16, %rd1;
	shl.b64 	%rd20, %rd19, 2;
	add.s64 	%rd21, %rd6, %rd20;
	ld.global.u32 	%r12, [%rd21];
	mad.lo.s32 	%r13, %r2, %r6, %r12;
	cvt.s64.s32 	%rd22, %r13;
	add.s64 	%rd23, %rd22, %rd2;
	shl.b64 	%rd24, %rd23, 2;
	add.s64 	%rd25, %rd7, %rd24;
	st.global.f32 	[%rd25], %f1;
	ld.global.u32 	%r14, [%rd21];
	add.s32 	%r15, %r14, 1;
	st.global.u32 	[%rd21], %r15;
	add.s32 	%r16, %r16, 1;
	setp.ne.s32 	%p3, %r16, %r5;
	@%p3 bra 	$L__BB0_2;
$L__BB0_4:
	ret;

}


// ===== COMPILED SASS (sm_100) =====

	.target	sm_100

	.elftype	@"ET_EXEC"


//--------------------- .note.nv.tkinfo           --------------------------
	.section	.note.nv.tkinfo,"",@"SHT_NOTE"
	.sectionflags	@"SHF_NOTE_NV_TKINFO"
	.tkinfo
        /*0018*/ 	.word	0x00000002
        /*0030*/ 	.string	""
        /*0030*/ 	.string	"ptxas"
        /*0030*/ 	.string	"Cuda compilation tools, release 13.0, V13.0.88"
        /*0030*/ 	.string	"Build cuda_13.0.r13.0/compiler.36424714_0"
        /*0030*/ 	.string	"-arch sm_100 -m 64 "



//--------------------- .note.nv.cuinfo           --------------------------
	.section	.note.nv.cuinfo,"",@"SHT_NOTE"
	.sectionflags	@"SHF_NOTE_NV_CUINFO"
        /*0018*/ 	.short	0x0002
        /*001a*/ 	.short	0x0064
        /*001c*/ 	.short	0x0082
	.zero		2


//--------------------- .nv.info                  --------------------------
	.section	.nv.info,"",@"SHT_CUDA_INFO"
	.align	4


	//----- nvinfo : EIATTR_REGCOUNT
	.align		4
        /*0000*/ 	.byte	0x04, 0x2f
        /*0002*/ 	.short	(.L_1 - .L_0)
	.align		4
.L_0:
        /*0004*/ 	.word	index@(convert_to_spike_per_neuron_kernel)
        /*0008*/ 	.word	0x0000000e


	//----- nvinfo : EIATTR_FRAME_SIZE
	.align		4
.L_1:
        /*000c*/ 	.byte	0x04, 0x11
        /*000e*/ 	.short	(.L_3 - .L_2)
	.align		4
.L_2:
        /*0010*/ 	.word	index@(convert_to_spike_per_neuron_kernel)
        /*0014*/ 	.word	0x00000000


	//----- nvinfo : EIATTR_MIN_STACK_SIZE
	.align		4
.L_3:
        /*0018*/ 	.byte	0x04, 0x12
        /*001a*/ 	.short	(.L_5 - .L_4)
	.align		4
.L_4:
        /*001c*/ 	.word	index@(convert_to_spike_per_neuron_kernel)
        /*0020*/ 	.word	0x00000000
.L_5:


//--------------------- .nv.compat                --------------------------
	.section	.nv.compat,"",@"SHT_CUDA_COMPAT_INFO"
	.align	4
        /*0000*/ 	.byte	0x02, 0x09, 0x00, 0x00, 0x02, 0x02, 0x01, 0x00, 0x02, 0x05, 0x05, 0x00, 0x03, 0x07, 0x01, 0x01
        /*0010*/ 	.byte	0x02, 0x03, 0x00, 0x00, 0x02, 0x06, 0x01, 0x00, 0x04, 0x0b, 0x08, 0x00, 0x09, 0x00, 0x00, 0x00
        /*0020*/ 	.byte	0x00, 0x00, 0x00, 0x00


//--------------------- .nv.info.convert_to_spike_per_neuron_kernel --------------------------
	.section	.nv.info.convert_to_spike_per_neuron_kernel,"",@"SHT_CUDA_INFO"
	.sectionflags	@""
	.align	4


	//----- nvinfo : EIATTR_CUDA_API_VERSION
	.align		4
        /*0000*/ 	.byte	0x04, 0x37
        /*0002*/ 	.short	(.L_7 - .L_6)
.L_6:
        /*0004*/ 	.word	0x00000082


	//----- nvinfo : EIATTR_KPARAM_INFO
	.align		4
.L_7:
        /*0008*/ 	.byte	0x04, 0x17
        /*000a*/ 	.short	(.L_9 - .L_8)
.L_8:
        /*000c*/ 	.word	0x00000000
        /*0010*/ 	.short	0x0006
        /*0012*/ 	.short	0x0028
        /*0014*/ 	.byte	0x00, 0xf0, 0x11, 0x00


	//----- nvinfo : EIATTR_KPARAM_INFO
	.align		4
.L_9:
        /*0018*/ 	.byte	0x04, 0x17
        /*001a*/ 	.short	(.L_11 - .L_10)
.L_10:
        /*001c*/ 	.word	0x00000000
        /*0020*/ 	.short	0x0005
        /*0022*/ 	.short	0x0024
        /*0024*/ 	.byte	0x00, 0xf0, 0x11, 0x00


	//----- nvinfo : EIATTR_KPARAM_INFO
	.align		4
.L_11:
        /*0028*/ 	.byte	0x04, 0x17
        /*002a*/ 	.short	(.L_13 - .L_12)
.L_12:
        /*002c*/ 	.word	0x00000000
        /*0030*/ 	.short	0x0004
        /*0032*/ 	.short	0x0020
        /*0034*/ 	.byte	0x00, 0xf0, 0x11, 0x00


	//----- nvinfo : EIATTR_KPARAM_INFO
	.align		4
.L_13:
        /*0038*/ 	.byte	0x04, 0x17
        /*003a*/ 	.short	(.L_15 - .L_14)
.L_14:
        /*003c*/ 	.word	0x00000000
        /*0040*/ 	.short	0x0003
        /*0042*/ 	.short	0x0018
        /*0044*/ 	.byte	0x00, 0xf5, 0x21, 0x00


	//----- nvinfo : EIATTR_KPARAM_INFO
	.align		4
.L_15:
        /*0048*/ 	.byte	0x04, 0x17
        /*004a*/ 	.short	(.L_17 - .L_16)
.L_16:
        /*004c*/ 	.word	0x00000000
        /*0050*/ 	.short	0x0002
        /*0052*/ 	.short	0x0010
        /*0054*/ 	.byte	0x00, 0xf5, 0x21, 0x00


	//----- nvinfo : EIATTR_KPARAM_INFO
	.align		4
.L_17:
        /*0058*/ 	.byte	0x04, 0x17
        /*005a*/ 	.short	(.L_19 - .L_18)
.L_18:
        /*005c*/ 	.word	0x00000000
        /*0060*/ 	.short	0x0001
        /*0062*/ 	.short	0x0008
        /*0064*/ 	.byte	0x00, 0xf5, 0x21, 0x00


	//----- nvinfo : EIATTR_KPARAM_INFO
	.align		4
.L_19:
        /*0068*/ 	.byte	0x04, 0x17
        /*006a*/ 	.short	(.L_21 - .L_20)
.L_20:
        /*006c*/ 	.word	0x00000000
        /*0070*/ 	.short	0x0000
        /*0072*/ 	.short	0x0000
        /*0074*/ 	.byte	0x00, 0xf5, 0x21, 0x00


	//----- nvinfo : EIATTR_SPARSE_MMA_MASK
	.align		4
.L_21:
        /*0078*/ 	.byte	0x03, 0x50
        /*007a*/ 	.short	0x0000


	//----- nvinfo : EIATTR_MAXREG_COUNT
	.align		4
        /*007c*/ 	.byte	0x03, 0x1b
        /*007e*/ 	.short	0x00ff


	//----- nvinfo : EIATTR_MERCURY_ISA_VERSION
	.align		4
        /*0080*/ 	.byte	0x03, 0x5f
        /*0082*/ 	.short	0x0101


	//----- nvinfo : EIATTR_VRC_CTA_INIT_COUNT
	.align		4
        /*0084*/ 	.byte	0x02, 0x4a
	.zero		1
	.zero		1


	//----- nvinfo : EIATTR_EXIT_INSTR_OFFSETS
	.align		4
        /*0088*/ 	.byte	0x04, 0x1c
        /*008a*/ 	.short	(.L_23 - .L_22)


	//   ....[0]....
.L_22:
        /*008c*/ 	.word	0x00000030


	//   ....[1]....
        /*0090*/ 	.word	0x00000190


	//   ....[2]....
        /*0094*/ 	.word	0x000002f0


	//----- nvinfo : EIATTR_CBANK_PARAM_SIZE
	.align		4
.L_23:
        /*0098*/ 	.byte	0x03, 0x19
        /*009a*/ 	.short	0x002c


	//----- nvinfo : EIATTR_PARAM_CBANK
	.align		4
        /*009c*/ 	.byte	0x04, 0x0a
        /*009e*/ 	.short	(.L_25 - .L_24)
	.align		4
.L_24:
        /*00a0*/ 	.word	index@(.nv.constant0.convert_to_spike_per_neuron_kernel)
        /*00a4*/ 	.short	0x0380
        /*00a6*/ 	.short	0x002c


	//----- nvinfo : EIATTR_SW_WAR
	.align		4
.L_25:
        /*00a8*/ 	.byte	0x04, 0x36
        /*00aa*/ 	.short	(.L_27 - .L_26)
.L_26:
        /*00ac*/ 	.word	0x00000008
.L_27:


//--------------------- .nv.callgraph             --------------------------
	.section	.nv.callgraph,"",@"SHT_CUDA_CALLGRAPH"
	.align	4
	.sectionentsize	8
	.align		4
        /*0000*/ 	.word	0x00000000
	.align		4
        /*0004*/ 	.word	0xffffffff
	.align		4
        /*0008*/ 	.word	0x00000000
	.align		4
        /*000c*/ 	.word	0xfffffffe
	.align		4
        /*0010*/ 	.word	0x00000000
	.align		4
        /*0014*/ 	.word	0xfffffffd
	.align		4
        /*0018*/ 	.word	0x00000000
	.align		4
        /*001c*/ 	.word	0xfffffffc


//--------------------- .text.convert_to_spike_per_neuron_kernel --------------------------
	.section	.text.convert_to_spike_per_neuron_kernel,"ax",@progbits
	.align	128
        .global         convert_to_spike_per_neuron_kernel
        .type           convert_to_spike_per_neuron_kernel,@function
        .size           convert_to_spike_per_neuron_kernel,(.L_x_2 - convert_to_spike_per_neuron_kernel)
        .other          convert_to_spike_per_neuron_kernel,@"STO_CUDA_ENTRY STV_DEFAULT"
convert_to_spike_per_neuron_kernel:
.text.convert_to_spike_per_neuron_kernel:
[----:B------:R-:W-:Y:S08]  /*0000*/  LDC R1, c[0x0][0x37c] ;  /* 0x0000df00ff017b82 */ /* 0x000ff00000000800 */
[----:B------:R-:W0:Y:S02]  /*0010*/  LDC R2, c[0x0][0x3a4] ;  /* 0x0000e900ff027b82 */ /* 0x000e240000000800 */
[----:B0-----:R-:W-:-:S13]  /*0020*/  ISETP.GE.AND P0, PT, R2, 0x1, PT ;  /* 0x000000010200780c */ /* 0x001fda0003f06270 */
[----:B------:R-:W-:Y:S05]  /*0030*/  @!P0 EXIT ;  /* 0x000000000000894d */ /* 0x000fea0003800000 */
[----:B------:R-:W0:Y:S01]  /*0040*/  S2R R9, SR_TID.X ;  /* 0x0000000000097919 */ /* 0x000e220000002100 */
[----:B------:R-:W0:Y:S01]  /*0050*/  LDCU UR4, c[0x0][0x3a0] ;  /* 0x00007400ff0477ac */ /* 0x000e220008000800 */
[----:B------:R-:W1:Y:S01]  /*0060*/  LDCU UR5, c[0x0][0x3a8] ;  /* 0x00007500ff0577ac */ /* 0x000e620008000800 */
[----:B------:R-:W2:Y:S01]  /*0070*/  LDCU.64 UR6, c[0x0][0x358] ;  /* 0x00006b00ff0677ac */ /* 0x000ea20008000a00 */
[----:B------:R-:W3:Y:S01]  /*0080*/  LDCU UR16, c[0x0][0x3a8] ;  /* 0x00007500ff1077ac */ /* 0x000ee20008000800 */
[----:B------:R-:W4:Y:S01]  /*0090*/  LDCU UR17, c[0x0][0x3a4] ;  /* 0x00007480ff1177ac */ /* 0x000f220008000800 */
[----:B------:R-:W0:Y:S01]  /*00a0*/  LDCU.64 UR8, c[0x0][0x380] ;  /* 0x00007000ff0877ac */ /* 0x000e220008000a00 */
[----:B------:R-:W0:Y:S01]  /*00b0*/  LDCU.64 UR10, c[0x0][0x388] ;  /* 0x00007100ff0a77ac */ /* 0x000e220008000a00 */
[----:B------:R-:W0:Y:S02]  /*00c0*/  LDCU.128 UR12, c[0x0][0x390] ;  /* 0x00007200ff0c77ac */ /* 0x000e240008000c00 */
[C---:B0-----:R-:W-:Y:S01]  /*00d0*/  IMAD R0, R9.reuse, UR4, RZ ;  /* 0x0000000409007c24 */ /* 0x041fe2000f8e02ff */
[----:B------:R-:W-:Y:S01]  /*00e0*/  UMOV UR4, URZ ;  /* 0x000000ff00047c82 */ /* 0x000fe20008000000 */
[----:B------:R-:W-:-:S02]  /*00f0*/  IMAD R9, R9, R2, RZ ;  /* 0x0000000209097224 */ /* 0x000fc400078e02ff */
[----:B-1234-:R-:W-:-:S07]  /*0100*/  IMAD R8, R0, UR5, RZ ;  /* 0x0000000500087c24 */ /* 0x01efce000f8e02ff */
.L_x_0:
[----:B0-----:R-:W-:-:S04]  /*0110*/  IADD3 R2, P0, PT, R9, UR4, RZ ;  /* 0x0000000409027c10 */ /* 0x001fc8000ff1e0ff */
[----:B------:R-:W-:Y:S01]  /*0120*/  LEA.HI.X.SX32 R3, R9, RZ, 0x1, P0 ;  /* 0x000000ff09037211 */ /* 0x000fe200000f0eff */
[----:B------:R-:W-:-:S03]  /*0130*/  IMAD.SHL.U32 R7, R2, 0x4, RZ ;  /* 0x0000000402077824 */ /* 0x000fc600078e00ff */
[----:B------:R-:W-:Y:S02]  /*0140*/  SHF.L.U64.HI R5, R2, 0x2, R3 ;  /* 0x0000000202057819 */ /* 0x000fe40000010203 */
[----:B------:R-:W-:-:S04]  /*0150*/  IADD3 R2, P0, PT, R7, UR8, RZ ;  /* 0x0000000807027c10 */ /* 0x000fc8000ff1e0ff */
[----:B------:R-:W-:-:S05]  /*0160*/  IADD3.X R3, PT, PT, R5, UR9, RZ, P0, !PT ;  /* 0x0000000905037c10 */ /* 0x000fca00087fe4ff */
[----:B------:R-:W2:Y:S02]  /*0170*/  LDG.E R11, desc[UR6][R2.64] ;  /* 0x00000006020b7981 */ /* 0x000ea4000c1e1900 */
[----:B--2---:R-:W-:-:S13]  /*0180*/  ISETP.GE.AND P0, PT, R11, RZ, PT ;  /* 0x000000ff0b00720c */ /* 0x004fda0003f06270 */
[----:B------:R-:W-:Y:S05]  /*0190*/  @!P0 EXIT ;  /* 0x000000000000894d */ /* 0x000fea0003800000 */
[----:B------:R-:W-:-:S04]  /*01a0*/  IADD3 R3, P0, PT, R0, R11, RZ ;  /* 0x0000000b00037210 */ /* 0x000fc80007f1e0ff */
[----:B------:R-:W-:Y:S02]  /*01b0*/  LEA.HI.X.SX32 R4, R0, RZ, 0x1, P0 ;  /* 0x000000ff00047211 */ /* 0x000fe400000f0eff */
[----:B------:R-:W-:-:S04]  /*01c0*/  LEA R2, P0, R3, UR14, 0x2 ;  /* 0x0000000e03027c11 */ /* 0x000fc8000f8010ff */
[----:B------:R-:W-:-:S05]  /*01d0*/  LEA.HI.X R3, R3, UR15, R4, 0x2, P0 ;  /* 0x0000000f03037c11 */ /* 0x000fca00080f1404 */
[----:B------:R-:W2:Y:S01]  /*01e0*/  LDG.E R6, desc[UR6][R2.64] ;  /* 0x0000000602067981 */ /* 0x000ea2000c1e1900 */
[----:B------:R-:W-:-:S04]  /*01f0*/  IADD3 R4, P0, PT, R7, UR10, RZ ;  /* 0x0000000a07047c10 */ /* 0x000fc8000ff1e0ff */
[----:B------:R-:W-:-:S06]  /*0200*/  IADD3.X R5, PT, PT, R5, UR11, RZ, P0, !PT ;  /* 0x0000000b05057c10 */ /* 0x000fcc00087fe4ff */
[----:B------:R-:W3:Y:S01]  /*0210*/  LDG.E R5, desc[UR6][R4.64] ;  /* 0x0000000604057981 */ /* 0x000ee2000c1e1900 */
[----:B--2---:R-:W-:-:S05]  /*0220*/  IMAD R7, R11, UR16, R6 ;  /* 0x000000100b077c24 */ /* 0x004fca000f8e0206 */
[----:B------:R-:W-:Y:S02]  /*0230*/  SHF.R.S32.HI R11, RZ, 0x1f, R7 ;  /* 0x0000001fff0b7819 */ /* 0x000fe40000011407 */
[----:B------:R-:W-:-:S04]  /*0240*/  IADD3 R7, P0, PT, R8, R7, RZ ;  /* 0x0000000708077210 */ /* 0x000fc80007f1e0ff */
[----:B------:R-:W-:Y:S02]  /*0250*/  LEA.HI.X.SX32 R10, R8, R11, 0x1, P0 ;  /* 0x0000000b080a7211 */ /* 0x000fe400000f0eff */
[----:B------:R-:W-:-:S04]  /*0260*/  LEA R6, P0, R7, UR12, 0x2 ;  /* 0x0000000c07067c11 */ /* 0x000fc8000f8010ff */
[----:B------:R-:W-:-:S05]  /*0270*/  LEA.HI.X R7, R7, UR13, R10, 0x2, P0 ;  /* 0x0000000d07077c11 */ /* 0x000fca00080f140a */
[----:B---3--:R0:W-:Y:S04]  /*0280*/  STG.E desc[UR6][R6.64], R5 ;  /* 0x0000000506007986 */ /* 0x0081e8000c101906 */
[----:B------:R-:W2:Y:S01]  /*0290*/  LDG.E R10, desc[UR6][R2.64] ;  /* 0x00000006020a7981 */ /* 0x000ea2000c1e1900 */
[----:B------:R-:W-:-:S04]  /*02a0*/  UIADD3 UR4, UPT, UPT, UR4, 0x1, URZ ;  /* 0x0000000104047890 */ /* 0x000fc8000fffe0ff */
[----:B------:R-:W-:Y:S01]  /*02b0*/  UISETP.NE.AND UP0, UPT, UR4, UR17, UPT ;  /* 0x000000110400728c */ /* 0x000fe2000bf05270 */
[----:B--2---:R-:W-:-:S05]  /*02c0*/  VIADD R11, R10, 0x1 ;  /* 0x000000010a0b7836 */ /* 0x004fca0000000000 */
[----:B------:R0:W-:Y:S03]  /*02d0*/  STG.E desc[UR6][R2.64], R11 ;  /* 0x0000000b02007986 */ /* 0x0001e6000c101906 */
[----:B------:R-:W-:Y:S05]  /*02e0*/  BRA.U UP0, `(.L_x_0) ;  /* 0xfffffffd00887547 */ /* 0x000fea000b83ffff */
[----:B------:R-:W-:Y:S05]  /*02f0*/  EXIT ;  /* 0x000000000000794d */ /* 0x000fea0003800000 */
.L_x_1:
[----:B------:R-:W-:-:S00]  /*0300*/  BRA `(.L_x_1) ;  /* 0xfffffffc00fc7947 */ /* 0x000fc0000383ffff */
[----:B------:R-:W-:-:S00]  /*0310*/  NOP ;  /* 0x0000000000007918 */ /* 0x000fc00000000000 */
        /* <DEDUP_REMOVED lines=14> */
.L_x_2:


//--------------------- .nv.shared.reserved.0     --------------------------
	.section	.nv.shared.reserved.0,"aw",@nobits
	.weak		__nv_reservedSMEM_offset_0_alias
	.size		__nv_reservedSMEM_offset_0_alias, 0, 64
	.other		__nv_reservedSMEM_offset_0_alias,@"STO_CUDA_RESERVED_SHARED STV_DEFAULT"
__nv_reservedSMEM_offset_0_alias:
	.zero		0
	.zero		64


//--------------------- .nv.constant0.convert_to_spike_per_neuron_kernel --------------------------
	.section	.nv.constant0.convert_to_spike_per_neuron_kernel,"a",@progbits
	.sectionflags	@""
	.align	4
.nv.constant0.convert_to_spike_per_neuron_kernel:
	.zero		940


//--------------------- SYMBOLS --------------------------

	.type		.nv.reservedSmem.offset0,@object
	.size		.nv.reservedSmem.offset0,0x4
